//
// Generated by NVIDIA NVVM Compiler
//
// Compiler Build ID: CL-36424714
// Cuda compilation tools, release 13.0, V13.0.88
// Based on NVVM 20.0.0
//

.version 9.0
.target sm_100
.address_size 64

	// .globl	_Z5crackPKciPcPi

.visible .entry _Z5crackPKciPcPi(
	.param .u64 .ptr .align 1 _Z5crackPKciPcPi_param_0,
	.param .u32 _Z5crackPKciPcPi_param_1,
	.param .u64 .ptr .align 1 _Z5crackPKciPcPi_param_2,
	.param .u64 .ptr .align 1 _Z5crackPKciPcPi_param_3
)
{
	.reg .pred 	%p<24>;
	.reg .b16 	%rs<62>;
	.reg .b32 	%r<13>;
	.reg .b64 	%rd<21>;

	ld.param.u64 	%rd6, [_Z5crackPKciPcPi_param_0];
	ld.param.u32 	%r2, [_Z5crackPKciPcPi_param_1];
	ld.param.u64 	%rd7, [_Z5crackPKciPcPi_param_2];
	ld.param.u64 	%rd8, [_Z5crackPKciPcPi_param_3];
	mov.u32 	%r3, %ctaid.x;
	mov.u32 	%r4, %ntid.x;
	mul.wide.u32 	%rd9, %r3, %r4;
	mov.u32 	%r5, %tid.x;
	cvt.u64.u32 	%rd10, %r5;
	add.s64 	%rd1, %rd9, %rd10;
	mul.wide.s32 	%rd11, %r2, 67600;
	setp.ge.s64 	%p1, %rd1, %rd11;
	@%p1 bra 	$L__BB0_14;
	cvta.to.global.u64 	%rd12, %rd8;
	mul.hi.u64 	%rd13, %rd1, 8941759020818263127;
	shr.u64 	%rd2, %rd13, 15;
	shl.b64 	%rd14, %rd2, 2;
	add.s64 	%rd3, %rd12, %rd14;
	ld.global.u32 	%r6, [%rd3];
	setp.ne.s32 	%p2, %r6, 0;
	@%p2 bra 	$L__BB0_14;
	mul.lo.s64 	%rd17, %rd2, 67600;
	sub.s64 	%rd4, %rd1, %rd17;
	cvt.u32.u64 	%r7, %rd4;
	mul.hi.u32 	%r8, %r7, 429496730;
	mul.lo.s32 	%r9, %r8, 10;
	sub.s32 	%r1, %r7, %r9;
	cvt.u16.u32 	%rs1, %r1;
	cvt.u16.u32 	%rs7, %r8;
	mul.hi.u16 	%rs8, %rs7, 6554;
	mul.lo.s16 	%rs9, %rs8, 10;
	sub.s16 	%rs2, %rs7, %rs9;
	mul.hi.u32 	%r10, %r7, 42949673;
	cvt.u16.u32 	%rs10, %r10;
	mul.hi.u16 	%rs11, %rs10, 2521;
	mul.lo.s16 	%rs12, %rs11, 26;
	sub.s16 	%rs4, %rs10, %rs12;
	mul.hi.u32 	%r11, %r7, 1651911;
	cvt.u16.u32 	%rs6, %r11;
	setp.gt.u64 	%p3, %rd4, 62399;
	selp.b16 	%rs13, 74, 99, %p3;
	add.s16 	%rs14, %rs13, %rs6;
	and.b16  	%rs15, %rs14, 255;
	cvta.to.global.u64 	%rd18, %rd6;
	mad.lo.s64 	%rd5, %rd2, 11, %rd18;
	ld.global.u8 	%rs16, [%rd5];
	setp.ne.s16 	%p4, %rs15, %rs16;
	@%p4 bra 	$L__BB0_14;
	ld.global.u8 	%rs17, [%rd5+1];
	sub.s16 	%rs18, 99, %rs6;
	setp.lt.u64 	%p5, %rd4, 5200;
	add.s16 	%rs19, %rs6, 95;
	selp.b16 	%rs20, %rs18, %rs19, %p5;
	and.b16  	%rs21, %rs20, 255;
	setp.ne.s16 	%p6, %rs21, %rs17;
	@%p6 bra 	$L__BB0_14;
	ld.global.u8 	%rs22, [%rd5+2];
	setp.gt.u64 	%p7, %rd4, 64999;
	selp.b16 	%rs23, 73, 98, %p7;
	add.s16 	%rs24, %rs23, %rs6;
	and.b16  	%rs25, %rs24, 255;
	setp.ne.s16 	%p8, %rs25, %rs22;
	@%p8 bra 	$L__BB0_14;
	ld.global.u8 	%rs26, [%rd5+3];
	setp.gt.u16 	%p9, %rs4, 22;
	selp.b16 	%rs27, 75, 100, %p9;
	add.s16 	%rs28, %rs27, %rs4;
	and.b16  	%rs29, %rs28, 255;
	setp.ne.s16 	%p10, %rs29, %rs26;
	@%p10 bra 	$L__BB0_14;
	ld.global.u8 	%rs30, [%rd5+4];
	sub.s16 	%rs31, 100, %rs4;
	setp.lt.u16 	%p11, %rs4, 3;
	add.s16 	%rs32, %rs4, 94;
	selp.b16 	%rs33, %rs31, %rs32, %p11;
	and.b16  	%rs34, %rs33, 255;
	setp.ne.s16 	%p12, %rs34, %rs30;
	@%p12 bra 	$L__BB0_14;
	ld.global.u8 	%rs35, [%rd5+5];
	setp.eq.s16 	%p13, %rs4, 0;
	add.s16 	%rs36, %rs4, 96;
	selp.b16 	%rs37, 98, %rs36, %p13;
	and.b16  	%rs38, %rs37, 255;
	setp.ne.s16 	%p14, %rs38, %rs35;
	@%p14 bra 	$L__BB0_14;
	ld.global.u8 	%rs39, [%rd5+6];
	setp.gt.u16 	%p15, %rs2, 7;
	selp.b16 	%rs40, 41, 50, %p15;
	add.s16 	%rs41, %rs40, %rs2;
	and.b16  	%rs42, %rs41, 255;
	setp.ne.s16 	%p16, %rs42, %rs39;
	@%p16 bra 	$L__BB0_14;
	ld.global.u8 	%rs43, [%rd5+7];
	sub.s16 	%rs44, 50, %rs2;
	setp.lt.u16 	%p17, %rs2, 2;
	add.s16 	%rs45, %rs2, 46;
	selp.b16 	%rs46, %rs44, %rs45, %p17;
	and.b16  	%rs47, %rs46, 255;
	setp.ne.s16 	%p18, %rs47, %rs43;
	@%p18 bra 	$L__BB0_14;
	ld.global.u8 	%rs48, [%rd5+8];
	setp.gt.u32 	%p19, %r1, 5;
	selp.b16 	%rs49, 43, 52, %p19;
	add.s16 	%rs50, %rs49, %rs1;
	and.b16  	%rs51, %rs50, 255;
	setp.ne.s16 	%p20, %rs51, %rs48;
	@%p20 bra 	$L__BB0_14;
	ld.global.u8 	%rs52, [%rd5+9];
	sub.s16 	%rs53, 52, %rs1;
	setp.lt.u32 	%p21, %r1, 4;
	add.s16 	%rs54, %rs1, 44;
	selp.b16 	%rs55, %rs53, %rs54, %p21;
	and.b16  	%rs56, %rs55, 255;
	setp.ne.s16 	%p22, %rs56, %rs52;
	@%p22 bra 	$L__BB0_14;
	atom.relaxed.global.cas.b32 	%r12, [%rd3], 0, 1;
	setp.ne.s32 	%p23, %r12, 0;
	@%p23 bra 	$L__BB0_14;
	cvta.to.global.u64 	%rd19, %rd7;
	mad.lo.s64 	%rd20, %rd2, 5, %rd19;
	add.s16 	%rs57, %rs6, 97;
	st.global.u8 	[%rd20], %rs57;
	add.s16 	%rs58, %rs4, 97;
	st.global.u8 	[%rd20+1], %rs58;
	add.s16 	%rs59, %rs2, 48;
	st.global.u8 	[%rd20+2], %rs59;
	add.s16 	%rs60, %rs1, 48;
	st.global.u8 	[%rd20+3], %rs60;
	mov.b16 	%rs61, 0;
	st.global.u8 	[%rd20+4], %rs61;
$L__BB0_14:
	ret;

}


// ===== COMPILED SASS (sm_100) =====

	.target	sm_100

	.elftype	@"ET_EXEC"


//--------------------- .note.nv.tkinfo           --------------------------
	.section	.note.nv.tkinfo,"",@"SHT_NOTE"
	.sectionflags	@"SHF_NOTE_NV_TKINFO"
	.tkinfo
        /*0018*/ 	.word	0x00000002
        /*0030*/ 	.string	""
        /*0030*/ 	.string	"ptxas"
        /*0030*/ 	.string	"Cuda compilation tools, release 13.0, V13.0.88"
        /*0030*/ 	.string	"Build cuda_13.0.r13.0/compiler.36424714_0"
        /*0030*/ 	.string	"-arch sm_100 -m 64 "



//--------------------- .note.nv.cuinfo           --------------------------
	.section	.note.nv.cuinfo,"",@"SHT_NOTE"
	.sectionflags	@"SHF_NOTE_NV_CUINFO"
        /*0018*/ 	.short	0x0002
        /*001a*/ 	.short	0x0064
        /*001c*/ 	.short	0x0082
	.zero		2


//--------------------- .nv.info                  --------------------------
	.section	.nv.info,"",@"SHT_CUDA_INFO"
	.align	4


	//----- nvinfo : EIATTR_REGCOUNT
	.align		4
        /*0000*/ 	.byte	0x04, 0x2f
        /*0002*/ 	.short	(.L_1 - .L_0)
	.align		4
.L_0:
        /*0004*/ 	.word	index@(_Z5crackPKciPcPi)
        /*0008*/ 	.word	0x00000012


	//----- nvinfo : EIATTR_FRAME_SIZE
	.align		4
.L_1:
        /*000c*/ 	.byte	0x04, 0x11
        /*000e*/ 	.short	(.L_3 - .L_2)
	.align		4
.L_2:
        /*0010*/ 	.word	index@(_Z5crackPKciPcPi)
        /*0014*/ 	.word	0x00000000


	//----- nvinfo : EIATTR_MIN_STACK_SIZE
	.align		4
.L_3:
        /*0018*/ 	.byte	0x04, 0x12
        /*001a*/ 	.short	(.L_5 - .L_4)
	.align		4
.L_4:
        /*001c*/ 	.word	index@(_Z5crackPKciPcPi)
        /*0020*/ 	.word	0x00000000
.L_5:


//--------------------- .nv.compat                --------------------------
	.section	.nv.compat,"",@"SHT_CUDA_COMPAT_INFO"
	.align	4
        /*0000*/ 	.byte	0x02, 0x09, 0x00, 0x00, 0x02, 0x02, 0x01, 0x00, 0x02, 0x05, 0x05, 0x00, 0x03, 0x07, 0x01, 0x01
        /*0010*/ 	.byte	0x02, 0x03, 0x00, 0x00, 0x02, 0x06, 0x01, 0x00, 0x04, 0x0b, 0x08, 0x00, 0x09, 0x00, 0x00, 0x00
        /*0020*/ 	.byte	0x00, 0x00, 0x00, 0x00


//--------------------- .nv.info._Z5crackPKciPcPi --------------------------
	.section	.nv.info._Z5crackPKciPcPi,"",@"SHT_CUDA_INFO"
	.sectionflags	@""
	.align	4


	//----- nvinfo : EIATTR_CUDA_API_VERSION
	.align		4
        /*0000*/ 	.byte	0x04, 0x37
        /*0002*/ 	.short	(.L_7 - .L_6)
.L_6:
        /*0004*/ 	.word	0x00000082


	//----- nvinfo : EIATTR_KPARAM_INFO
	.align		4
.L_7:
        /*0008*/ 	.byte	0x04, 0x17
        /*000a*/ 	.short	(.L_9 - .L_8)
.L_8:
        /*000c*/ 	.word	0x00000000
        /*0010*/ 	.short	0x0003
        /*0012*/ 	.short	0x0018
        /*0014*/ 	.byte	0x00, 0xf5, 0x21, 0x00


	//----- nvinfo : EIATTR_KPARAM_INFO
	.align		4
.L_9:
        /*0018*/ 	.byte	0x04, 0x17
        /*001a*/ 	.short	(.L_11 - .L_10)
.L_10:
        /*001c*/ 	.word	0x00000000
        /*0020*/ 	.short	0x0002
        /*0022*/ 	.short	0x0010
        /*0024*/ 	.byte	0x00, 0xf5, 0x21, 0x00


	//----- nvinfo : EIATTR_KPARAM_INFO
	.align		4
.L_11:
        /*0028*/ 	.byte	0x04, 0x17
        /*002a*/ 	.short	(.L_13 - .L_12)
.L_12:
        /*002c*/ 	.word	0x00000000
        /*0030*/ 	.short	0x0001
        /*0032*/ 	.short	0x0008
        /*0034*/ 	.byte	0x00, 0xf0, 0x11, 0x00


	//----- nvinfo : EIATTR_KPARAM_INFO
	.align		4
.L_13:
        /*0038*/ 	.byte	0x04, 0x17
        /*003a*/ 	.short	(.L_15 - .L_14)
.L_14:
        /*003c*/ 	.word	0x00000000
        /*0040*/ 	.short	0x0000
        /*0042*/ 	.short	0x0000
        /*0044*/ 	.byte	0x00, 0xf5, 0x21, 0x00


	//----- nvinfo : EIATTR_SPARSE_MMA_MASK
	.align		4
.L_15:
        /*0048*/ 	.byte	0x03, 0x50
        /*004a*/ 	.short	0x0000


	//----- nvinfo : EIATTR_MAXREG_COUNT
	.align		4
        /*004c*/ 	.byte	0x03, 0x1b
        /*004e*/ 	.short	0x00ff


	//----- nvinfo : EIATTR_MERCURY_ISA_VERSION
	.align		4
        /*0050*/ 	.byte	0x03, 0x5f
        /*0052*/ 	.short	0x0101


	//----- nvinfo : EIATTR_VRC_CTA_INIT_COUNT
	.align		4
        /*0054*/ 	.byte	0x02, 0x4a
	.zero		1
	.zero		1


	//----- nvinfo : EIATTR_EXIT_INSTR_OFFSETS
	.align		4
        /*0058*/ 	.byte	0x04, 0x1c
        /*005a*/ 	.short	(.L_17 - .L_16)


	//   ....[0]....
.L_16:
        /*005c*/ 	.word	0x000000a0


	//   ....[1]....
        /*0060*/ 	.word	0x000001a0


	//   ....[2]....
        /*0064*/ 	.word	0x000002a0


	//   ....[3]....
        /*0068*/ 	.word	0x00000340


	//   ....[4]....
        /*006c*/ 	.word	0x000003c0


	//   ....[5]....
        /*0070*/ 	.word	0x000004d0


	//   ....[6]....
        /*0074*/ 	.word	0x00000560


	//   ....[7]....
        /*0078*/ 	.word	0x000005e0


	//   ....[8]....
        /*007c*/ 	.word	0x000006f0


	//   ....[9]....
        /*0080*/ 	.word	0x00000780


	//   ....[10]....
        /*0084*/ 	.word	0x00000800


	//   ....[11]....
        /*0088*/ 	.word	0x00000890


	//   ....[12]....
        /*008c*/ 	.word	0x000008e0


	//   ....[13]....
        /*0090*/ 	.word	0x000009c0


	//----- nvinfo : EIATTR_CBANK_PARAM_SIZE
	.align		4
.L_17:
        /*0094*/ 	.byte	0x03, 0x19
        /*0096*/ 	.short	0x0020


	//----- nvinfo : EIATTR_PARAM_CBANK
	.align		4
        /*0098*/ 	.byte	0x04, 0x0a
        /*009a*/ 	.short	(.L_19 - .L_18)
	.align		4
.L_18:
        /*009c*/ 	.word	index@(.nv.constant0._Z5crackPKciPcPi)
        /*00a0*/ 	.short	0x0380
        /*00a2*/ 	.short	0x0020


	//----- nvinfo : EIATTR_SW_WAR
	.align		4
.L_19:
        /*00a4*/ 	.byte	0x04, 0x36
        /*00a6*/ 	.short	(.L_21 - .L_20)
.L_20:
        /*00a8*/ 	.word	0x00000008
.L_21:


//--------------------- .nv.callgraph             --------------------------
	.section	.nv.callgraph,"",@"SHT_CUDA_CALLGRAPH"
	.align	4
	.sectionentsize	8
	.align		4
        /*0000*/ 	.word	0x00000000
	.align		4
        /*0004*/ 	.word	0xffffffff
	.align		4
        /*0008*/ 	.word	0x00000000
	.align		4
        /*000c*/ 	.word	0xfffffffe
	.align		4
        /*0010*/ 	.word	0x00000000
	.align		4
        /*0014*/ 	.word	0xfffffffd
	.align		4
        /*0018*/ 	.word	0x00000000
	.align		4
        /*001c*/ 	.word	0xfffffffc


//--------------------- .text._Z5crackPKciPcPi    --------------------------
	.section	.text._Z5crackPKciPcPi,"ax",@progbits
	.align	128
        .global         _Z5crackPKciPcPi
        .type           _Z5crackPKciPcPi,@function
        .size           _Z5crackPKciPcPi,(.L_x_1 - _Z5crackPKciPcPi)
        .other          _Z5crackPKciPcPi,@"STO_CUDA_ENTRY STV_DEFAULT"
_Z5crackPKciPcPi:
.text._Z5crackPKciPcPi:
[----:B------:R-:W-:Y:S01]  /*0000*/  LDC R1, c[0x0][0x37c] ;  /* 0x0000df00ff017b82 */ /* 0x000fe20000000800 */
[----:B------:R-:W0:Y:S07]  /*0010*/  S2R R6, SR_TID.X ;  /* 0x0000000000067919 */ /* 0x000e2e0000002100 */
[----:B------:R-:W0:Y:S01]  /*0020*/  S2UR UR6, SR_CTAID.X ;  /* 0x00000000000679c3 */ /* 0x000e220000002500 */
[----:B------:R-:W1:Y:S01]  /*0030*/  LDCU UR4, c[0x0][0x388] ;  /* 0x00007100ff0477ac */ /* 0x000e620008000800 */
[----:B------:R-:W-:-:S06]  /*0040*/  IMAD.MOV.U32 R7, RZ, RZ, RZ ;  /* 0x000000ffff077224 */ /* 0x000fcc00078e00ff */
[----:B------:R-:W0:Y:S01]  /*0050*/  LDC R3, c[0x0][0x360] ;  /* 0x0000d800ff037b82 */ /* 0x000e220000000800 */
[----:B-1----:R-:W-:Y:S01]  /*0060*/  UIMAD.WIDE UR4, UR4, 0x10810, URZ ;  /* 0x00010810040478a5 */ /* 0x002fe2000f8e02ff */
[----:B0-----:R-:W-:-:S05]  /*0070*/  IMAD.WIDE.U32 R6, R3, UR6, R6 ;  /* 0x0000000603067c25 */ /* 0x001fca000f8e0006 */
[----:B------:R-:W-:-:S04]  /*0080*/  ISETP.GE.U32.AND P0, PT, R6, UR4, PT ;  /* 0x0000000406007c0c */ /* 0x000fc8000bf06070 */
[----:B------:R-:W-:-:S13]  /*0090*/  ISETP.GE.AND.EX P0, PT, R7, UR5, PT, P0 ;  /* 0x0000000507007c0c */ /* 0x000fda000bf06300 */
[----:B------:R-:W-:Y:S05]  /*00a0*/  @P0 EXIT ;  /* 0x000000000000094d */ /* 0x000fea0003800000 */
[----:B------:R-:W-:Y:S01]  /*00b0*/  IMAD.WIDE.U32 R2, R7, 0x37046c57, RZ ;  /* 0x37046c5707027825 */ /* 0x000fe200078e00ff */
[----:B------:R-:W0:Y:S01]  /*00c0*/  LDCU.64 UR6, c[0x0][0x398] ;  /* 0x00007300ff0677ac */ /* 0x000e220008000a00 */
[----:B------:R-:W1:Y:S02]  /*00d0*/  LDCU.64 UR4, c[0x0][0x358] ;  /* 0x00006b00ff0477ac */ /* 0x000e640008000a00 */
[----:B------:R-:W-:-:S04]  /*00e0*/  IMAD.WIDE.U32 R4, P0, R6, 0x7c178274, R2 ;  /* 0x7c17827406047825 */ /* 0x000fc80007800002 */
[----:B------:R-:W-:-:S04]  /*00f0*/  IMAD.WIDE.U32 R2, R6, 0x37046c57, RZ ;  /* 0x37046c5706027825 */ /* 0x000fc800078e00ff */
[----:B------:R-:W-:Y:S01]  /*0100*/  IMAD.X R9, RZ, RZ, RZ, P0 ;  /* 0x000000ffff097224 */ /* 0x000fe200000e06ff */
[----:B------:R-:W-:Y:S01]  /*0110*/  IADD3 RZ, P0, PT, R3, R4, RZ ;  /* 0x0000000403ff7210 */ /* 0x000fe20007f1e0ff */
[----:B------:R-:W-:-:S04]  /*0120*/  IMAD.MOV.U32 R8, RZ, RZ, R5 ;  /* 0x000000ffff087224 */ /* 0x000fc800078e0005 */
[----:B------:R-:W-:-:S05]  /*0130*/  IMAD.WIDE.U32.X R2, R7, 0x7c178274, R8, P0 ;  /* 0x7c17827407027825 */ /* 0x000fca00000e0408 */
[--C-:B------:R-:W-:Y:S02]  /*0140*/  SHF.R.U64 R9, R2, 0xf, R3.reuse ;  /* 0x0000000f02097819 */ /* 0x100fe40000001203 */
[----:B------:R-:W-:Y:S02]  /*0150*/  SHF.R.U32.HI R0, RZ, 0xf, R3 ;  /* 0x0000000fff007819 */ /* 0x000fe40000011603 */
[----:B0-----:R-:W-:-:S04]  /*0160*/  LEA R2, P0, R9, UR6, 0x2 ;  /* 0x0000000609027c11 */ /* 0x001fc8000f8010ff */
[----:B------:R-:W-:-:S05]  /*0170*/  LEA.HI.X R3, R9, UR7, R0, 0x2, P0 ;  /* 0x0000000709037c11 */ /* 0x000fca00080f1400 */
[----:B-1----:R-:W2:Y:S02]  /*0180*/  LDG.E R4, desc[UR4][R2.64] ;  /* 0x0000000402047981 */ /* 0x002ea4000c1e1900 */
[----:B--2---:R-:W-:-:S13]  /*0190*/  ISETP.NE.AND P0, PT, R4, RZ, PT ;  /* 0x000000ff0400720c */ /* 0x004fda0003f05270 */
[----:B------:R-:W-:Y:S05]  /*01a0*/  @P0 EXIT ;  /* 0x000000000000094d */ /* 0x000fea0003800000 */
[----:B------:R-:W0:Y:S01]  /*01b0*/  LDC.64 R4, c[0x0][0x380] ;  /* 0x0000e000ff047b82 */ /* 0x000e220000000a00 */
[----:B------:R-:W-:Y:S02]  /*01c0*/  IMAD R11, R0, 0xb, RZ ;  /* 0x0000000b000b7824 */ /* 0x000fe400078e02ff */
[----:B0-----:R-:W-:-:S04]  /*01d0*/  IMAD.WIDE.U32 R4, R9, 0xb, R4 ;  /* 0x0000000b09047825 */ /* 0x001fc800078e0004 */
[----:B------:R-:W-:-:S05]  /*01e0*/  IMAD.IADD R5, R5, 0x1, R11 ;  /* 0x0000000105057824 */ /* 0x000fca00078e020b */
[----:B------:R-:W2:Y:S01]  /*01f0*/  LDG.E.U8 R11, desc[UR4][R4.64] ;  /* 0x00000004040b7981 */ /* 0x000ea2000c1e1100 */
[----:B------:R-:W-:-:S04]  /*0200*/  IMAD.WIDE.U32 R6, R9, -0x10810, R6 ;  /* 0xfffef7f009067825 */ /* 0x000fc800078e0006 */
[----:B------:R-:W-:Y:S01]  /*0210*/  IMAD R12, R0, -0x10810, RZ ;  /* 0xfffef7f0000c7824 */ /* 0x000fe200078e02ff */
[C---:B------:R-:W-:Y:S01]  /*0220*/  ISETP.GT.U32.AND P0, PT, R6.reuse, 0xf3bf, PT ;  /* 0x0000f3bf0600780c */ /* 0x040fe20003f04070 */
[----:B------:R-:W-:-:S03]  /*0230*/  IMAD.HI.U32 R8, R6, 0x1934c7, RZ ;  /* 0x001934c706087827 */ /* 0x000fc600078e00ff */
[----:B------:R-:W-:Y:S01]  /*0240*/  IADD3 R12, PT, PT, R7, -R9, R12 ;  /* 0x80000009070c7210 */ /* 0x000fe20007ffe00c */
[----:B------:R-:W-:-:S03]  /*0250*/  VIADD R10, R8, 0x4a ;  /* 0x0000004a080a7836 */ /* 0x000fc60000000000 */
[----:B------:R-:W-:-:S13]  /*0260*/  ISETP.GT.U32.AND.EX P0, PT, R12, RZ, PT, P0 ;  /* 0x000000ff0c00720c */ /* 0x000fda0003f04100 */
[----:B------:R-:W-:-:S05]  /*0270*/  @!P0 VIADD R10, R8, 0x63 ;  /* 0x00000063080a8836 */ /* 0x000fca0000000000 */
[----:B------:R-:W-:-:S04]  /*0280*/  LOP3.LUT R10, R10, 0xff, RZ, 0xc0, !PT ;  /* 0x000000ff0a0a7812 */ /* 0x000fc800078ec0ff */
[----:B--2---:R-:W-:-:S13]  /*0290*/  ISETP.NE.AND P0, PT, R10, R11, PT ;  /* 0x0000000b0a00720c */ /* 0x004fda0003f05270 */
[----:B------:R-:W-:Y:S05]  /*02a0*/  @P0 EXIT ;  /* 0x000000000000094d */ /* 0x000fea0003800000 */
[----:B------:R-:W2:Y:S01]  /*02b0*/  LDG.E.U8 R10, desc[UR4][R4.64+0x1] ;  /* 0x00000104040a7981 */ /* 0x000ea2000c1e1100 */
[----:B------:R-:W-:Y:S01]  /*02c0*/  ISETP.GE.U32.AND P0, PT, R6, 0x1450, PT ;  /* 0x000014500600780c */ /* 0x000fe20003f06070 */
[----:B------:R-:W-:-:S03]  /*02d0*/  IMAD.MOV R11, RZ, RZ, -R8 ;  /* 0x000000ffff0b7224 */ /* 0x000fc600078e0a08 */
[----:B------:R-:W-:Y:S02]  /*02e0*/  ISETP.GE.U32.AND.EX P0, PT, R12, RZ, PT, P0 ;  /* 0x000000ff0c00720c */ /* 0x000fe40003f06100 */
[----:B------:R-:W-:-:S05]  /*02f0*/  PRMT R11, R11, 0x7710, RZ ;  /* 0x000077100b0b7816 */ /* 0x000fca00000000ff */
[----:B------:R-:W-:-:S06]  /*0300*/  VIADD R11, R11, 0x63 ;  /* 0x000000630b0b7836 */ /* 0x000fcc0000000000 */
[----:B------:R-:W-:-:S05]  /*0310*/  @P0 VIADD R11, R8, 0x5f ;  /* 0x0000005f080b0836 */ /* 0x000fca0000000000 */
[----:B------:R-:W-:-:S04]  /*0320*/  LOP3.LUT R11, R11, 0xff, RZ, 0xc0, !PT ;  /* 0x000000ff0b0b7812 */ /* 0x000fc800078ec0ff */
[----:B--2---:R-:W-:-:S13]  /*0330*/  ISETP.NE.AND P0, PT, R11, R10, PT ;  /* 0x0000000a0b00720c */ /* 0x004fda0003f05270 */
[----:B------:R-:W-:Y:S05]  /*0340*/  @P0 EXIT ;  /* 0x000000000000094d */ /* 0x000fea0003800000 */
[----:B------:R-:W2:Y:S01]  /*0350*/  LDG.E.U8 R10, desc[UR4][R4.64+0x2] ;  /* 0x00000204040a7981 */ /* 0x000ea2000c1e1100 */
[----:B------:R-:W-:Y:S01]  /*0360*/  ISETP.GT.U32.AND P0, PT, R6, 0xfde7, PT ;  /* 0x0000fde70600780c */ /* 0x000fe20003f04070 */
[----:B------:R-:W-:-:S03]  /*0370*/  VIADD R11, R8, 0x49 ;  /* 0x00000049080b7836 */ /* 0x000fc60000000000 */
[----:B------:R-:W-:-:S13]  /*0380*/  ISETP.GT.U32.AND.EX P0, PT, R12, RZ, PT, P0 ;  /* 0x000000ff0c00720c */ /* 0x000fda0003f04100 */
[----:B------:R-:W-:-:S05]  /*0390*/  @!P0 VIADD R11, R8, 0x62 ;  /* 0x00000062080b8836 */ /* 0x000fca0000000000 */
[----:B------:R-:W-:-:S04]  /*03a0*/  LOP3.LUT R11, R11, 0xff, RZ, 0xc0, !PT ;  /* 0x000000ff0b0b7812 */ /* 0x000fc800078ec0ff */
[----:B--2---:R-:W-:-:S13]  /*03b0*/  ISETP.NE.AND P0, PT, R11, R10, PT ;  /* 0x0000000a0b00720c */ /* 0x004fda0003f05270 */
[----:B------:R-:W-:Y:S05]  /*03c0*/  @P0 EXIT ;  /* 0x000000000000094d */ /* 0x000fea0003800000 */
[----:B------:R-:W2:Y:S01]  /*03d0*/  LDG.E.U8 R12, desc[UR4][R4.64+0x3] ;  /* 0x00000304040c7981 */ /* 0x000ea2000c1e1100 */
[----:B------:R-:W-:-:S05]  /*03e0*/  IMAD.HI.U32 R10, R6, 0x28f5c29, RZ ;  /* 0x028f5c29060a7827 */ /* 0x000fca00078e00ff */
[----:B------:R-:W-:-:S05]  /*03f0*/  LOP3.LUT R11, R10, 0xffff, RZ, 0xc0, !PT ;  /* 0x0000ffff0a0b7812 */ /* 0x000fca00078ec0ff */
[----:B------:R-:W-:-:S05]  /*0400*/  IMAD R11, R11, 0x9d9, RZ ;  /* 0x000009d90b0b7824 */ /* 0x000fca00078e02ff */
[----:B------:R-:W-:-:S04]  /*0410*/  SHF.R.U32.HI R11, RZ, 0x10, R11 ;  /* 0x00000010ff0b7819 */ /* 0x000fc8000001160b */
[----:B------:R-:W-:-:S05]  /*0420*/  PRMT R11, R11, 0x9910, RZ ;  /* 0x000099100b0b7816 */ /* 0x000fca00000000ff */
[----:B------:R-:W-:-:S04]  /*0430*/  IMAD R11, R11, 0x1a, RZ ;  /* 0x0000001a0b0b7824 */ /* 0x000fc800078e02ff */
[----:B------:R-:W-:-:S05]  /*0440*/  IMAD.MOV R11, RZ, RZ, -R11 ;  /* 0x000000ffff0b7224 */ /* 0x000fca00078e0a0b */
[----:B------:R-:W-:-:S05]  /*0450*/  PRMT R11, R11, 0x7710, RZ ;  /* 0x000077100b0b7816 */ /* 0x000fca00000000ff */
[----:B------:R-:W-:-:S04]  /*0460*/  IMAD.IADD R10, R10, 0x1, R11 ;  /* 0x000000010a0a7824 */ /* 0x000fc800078e020b */
[C---:B------:R-:W-:Y:S01]  /*0470*/  VIADD R11, R10.reuse, 0x4b ;  /* 0x0000004b0a0b7836 */ /* 0x040fe20000000000 */
[----:B------:R-:W-:-:S04]  /*0480*/  LOP3.LUT R13, R10, 0xffff, RZ, 0xc0, !PT ;  /* 0x0000ffff0a0d7812 */ /* 0x000fc800078ec0ff */
[----:B------:R-:W-:-:S13]  /*0490*/  ISETP.GT.U32.AND P0, PT, R13, 0x16, PT ;  /* 0x000000160d00780c */ /* 0x000fda0003f04070 */
[----:B------:R-:W-:-:S05]  /*04a0*/  @!P0 VIADD R11, R10, 0x64 ;  /* 0x000000640a0b8836 */ /* 0x000fca0000000000 */
[----:B------:R-:W-:-:S04]  /*04b0*/  LOP3.LUT R11, R11, 0xff, RZ, 0xc0, !PT ;  /* 0x000000ff0b0b7812 */ /* 0x000fc800078ec0ff */
[----:B--2---:R-:W-:-:S13]  /*04c0*/  ISETP.NE.AND P0, PT, R11, R12, PT ;  /* 0x0000000c0b00720c */ /* 0x004fda0003f05270 */
[----:B------:R-:W-:Y:S05]  /*04d0*/  @P0 EXIT ;  /* 0x000000000000094d */ /* 0x000fea0003800000 */
[----:B------:R-:W2:Y:S01]  /*04e0*/  LDG.E.U8 R11, desc[UR4][R4.64+0x4] ;  /* 0x00000404040b7981 */ /* 0x000ea2000c1e1100 */
[----:B------:R-:W-:Y:S01]  /*04f0*/  ISETP.GE.U32.AND P0, PT, R13, 0x3, PT ;  /* 0x000000030d00780c */ /* 0x000fe20003f06070 */
[----:B------:R-:W-:-:S05]  /*0500*/  IMAD.MOV R12, RZ, RZ, -R10 ;  /* 0x000000ffff0c7224 */ /* 0x000fca00078e0a0a */
[----:B------:R-:W-:-:S05]  /*0510*/  PRMT R12, R12, 0x7710, RZ ;  /* 0x000077100c0c7816 */ /* 0x000fca00000000ff */
[----:B------:R-:W-:Y:S02]  /*0520*/  VIADD R12, R12, 0x64 ;  /* 0x000000640c0c7836 */ /* 0x000fe40000000000 */
[----:B------:R-:W-:-:S05]  /*0530*/  @P0 VIADD R12, R10, 0x5e ;  /* 0x0000005e0a0c0836 */ /* 0x000fca0000000000 */
[----:B------:R-:W-:-:S04]  /*0540*/  LOP3.LUT R12, R12, 0xff, RZ, 0xc0, !PT ;  /* 0x000000ff0c0c7812 */ /* 0x000fc800078ec0ff */
[----:B--2---:R-:W-:-:S13]  /*0550*/  ISETP.NE.AND P0, PT, R12, R11, PT ;  /* 0x0000000b0c00720c */ /* 0x004fda0003f05270 */
[----:B------:R-:W-:Y:S05]  /*0560*/  @P0 EXIT ;  /* 0x000000000000094d */ /* 0x000fea0003800000 */
[----:B------:R-:W2:Y:S01]  /*0570*/  LDG.E.U8 R11, desc[UR4][R4.64+0x5] ;  /* 0x00000504040b7981 */ /* 0x000ea2000c1e1100 */
[C---:B------:R-:W-:Y:S01]  /*0580*/  PRMT R13, R10.reuse, 0x9910, RZ ;  /* 0x000099100a0d7816 */ /* 0x040fe200000000ff */
[----:B------:R-:W-:-:S03]  /*0590*/  VIADD R12, R10, 0x60 ;  /* 0x000000600a0c7836 */ /* 0x000fc60000000000 */
[----:B------:R-:W-:-:S04]  /*05a0*/  ISETP.NE.AND P0, PT, R13, RZ, PT ;  /* 0x000000ff0d00720c */ /* 0x000fc80003f05270 */
[----:B------:R-:W-:-:S04]  /*05b0*/  SEL R12, R12, 0x62, P0 ;  /* 0x000000620c0c7807 */ /* 0x000fc80000000000 */
        /* <DEDUP_REMOVED lines=30> */
[----:B------:R-:W-:-:S04]  /*07a0*/  IMAD R6, R13, -0xa, R6 ;  /* 0xfffffff60d067824 */ /* 0x000fc800078e0206 */
[C---:B------:R-:W-:Y:S01]  /*07b0*/  VIADD R12, R6.reuse, 0x2b ;  /* 0x0000002b060c7836 */ /* 0x040fe20000000000 */
        /* <DEDUP_REMOVED lines=14> */
[----:B------:R-:W-:Y:S02]  /*08a0*/  IMAD.MOV.U32 R5, RZ, RZ, 0x1 ;  /* 0x00000001ff057424 */ /* 0x000fe400078e00ff */
[----:B------:R-:W-:-:S05]  /*08b0*/  IMAD.MOV.U32 R4, RZ, RZ, RZ ;  /* 0x000000ffff047224 */ /* 0x000fca00078e00ff */
[----:B------:R-:W2:Y:S02]  /*08c0*/  ATOMG.E.CAS.STRONG.GPU PT, R2, [R2], R4, R5 ;  /* 0x00000004020273a9 */ /* 0x000ea400001ee105 */
[----:B--2---:R-:W-:-:S13]  /*08d0*/  ISETP.NE.AND P0, PT, R2, RZ, PT ;  /* 0x000000ff0200720c */ /* 0x004fda0003f05270 */
[----:B------:R-:W-:Y:S05]  /*08e0*/  @P0 EXIT ;  /* 0x000000000000094d */ /* 0x000fea0003800000 */
[----:B------:R-:W0:Y:S01]  /*08f0*/  LDC.64 R2, c[0x0][0x390] ;  /* 0x0000e400ff027b82 */ /* 0x000e220000000a00 */
[----:B------:R-:W-:Y:S02]  /*0900*/  IMAD R5, R0, 0x5, RZ ;  /* 0x0000000500057824 */ /* 0x000fe400078e02ff */
[----:B------:R-:W-:Y:S02]  /*0910*/  VIADD R7, R10, 0x61 ;  /* 0x000000610a077836 */ /* 0x000fe40000000000 */
[----:B------:R-:W-:Y:S02]  /*0920*/  VIADD R11, R11, 0x30 ;  /* 0x000000300b0b7836 */ /* 0x000fe40000000000 */
[----:B0-----:R-:W-:-:S04]  /*0930*/  IMAD.WIDE.U32 R2, R9, 0x5, R2 ;  /* 0x0000000509027825 */ /* 0x001fc800078e0002 */
[----:B------:R-:W-:Y:S02]  /*0940*/  IMAD.IADD R3, R3, 0x1, R5 ;  /* 0x0000000103037824 */ /* 0x000fe400078e0205 */
[----:B------:R-:W-:Y:S02]  /*0950*/  VIADD R5, R8, 0x61 ;  /* 0x0000006108057836 */ /* 0x000fe40000000000 */
[----:B------:R-:W-:Y:S01]  /*0960*/  VIADD R9, R6, 0x30 ;  /* 0x0000003006097836 */ /* 0x000fe20000000000 */
[----:B------:R-:W-:Y:S04]  /*0970*/  STG.E.U8 desc[UR4][R2.64+0x1], R7 ;  /* 0x0000010702007986 */ /* 0x000fe8000c101104 */
[----:B------:R-:W-:Y:S04]  /*0980*/  STG.E.U8 desc[UR4][R2.64], R5 ;  /* 0x0000000502007986 */ /* 0x000fe8000c101104 */
[----:B------:R-:W-:Y:S04]  /*0990*/  STG.E.U8 desc[UR4][R2.64+0x2], R11 ;  /* 0x0000020b02007986 */ /* 0x000fe8000c101104 */
[----:B------:R-:W-:Y:S04]  /*09a0*/  STG.E.U8 desc[UR4][R2.64+0x3], R9 ;  /* 0x0000030902007986 */ /* 0x000fe8000c101104 */
[----:B------:R-:W-:Y:S01]  /*09b0*/  STG.E.U8 desc[UR4][R2.64+0x4], RZ ;  /* 0x000004ff02007986 */ /* 0x000fe2000c101104 */
[----:B------:R-:W-:Y:S05]  /*09c0*/  EXIT ;  /* 0x000000000000794d */ /* 0x000fea0003800000 */
.L_x_0:
[----:B------:R-:W-:-:S00]  /*09d0*/  BRA `(.L_x_0) ;  /* 0xfffffffc00fc7947 */ /* 0x000fc0000383ffff */
[----:B------:R-:W-:-:S00]  /*09e0*/  NOP ;  /* 0x0000000000007918 */ /* 0x000fc00000000000 */
        /* <DEDUP_REMOVED lines=9> */
.L_x_1:


//--------------------- .nv.shared.reserved.0     --------------------------
	.section	.nv.shared.reserved.0,"aw",@nobits
	.weak		__nv_reservedSMEM_offset_0_alias
	.size		__nv_reservedSMEM_offset_0_alias, 0, 64
	.other		__nv_reservedSMEM_offset_0_alias,@"STO_CUDA_RESERVED_SHARED STV_DEFAULT"
__nv_reservedSMEM_offset_0_alias:
	.zero		0
	.zero		64


//--------------------- .nv.constant0._Z5crackPKciPcPi --------------------------
	.section	.nv.constant0._Z5crackPKciPcPi,"a",@progbits
	.sectionflags	@""
	.align	4
.nv.constant0._Z5crackPKciPcPi:
	.zero		928


//--------------------- SYMBOLS --------------------------

	.type		.nv.reservedSmem.offset0,@object
	.size		.nv.reservedSmem.offset0,0x4
